//
// Generated by NVIDIA NVVM Compiler
//
// Compiler Build ID: CL-36424714
// Cuda compilation tools, release 13.0, V13.0.88
// Based on NVVM 20.0.0
//

.version 9.0
.target sm_100
.address_size 64

	// .globl	naive_gemm

.visible .entry naive_gemm(
	.param .u64 .ptr .align 1 naive_gemm_param_0,
	.param .u64 .ptr .align 1 naive_gemm_param_1,
	.param .u64 .ptr .align 1 naive_gemm_param_2,
	.param .u32 naive_gemm_param_3,
	.param .u32 naive_gemm_param_4,
	.param .u32 naive_gemm_param_5
)
{
	.reg .pred 	%p<13>;
	.reg .b32 	%r<41>;
	.reg .b32 	%f<68>;
	.reg .b64 	%rd<53>;

	ld.param.u64 	%rd7, [naive_gemm_param_0];
	ld.param.u64 	%rd8, [naive_gemm_param_1];
	ld.param.u64 	%rd6, [naive_gemm_param_2];
	ld.param.u32 	%r20, [naive_gemm_param_3];
	ld.param.u32 	%r18, [naive_gemm_param_4];
	ld.param.u32 	%r19, [naive_gemm_param_5];
	cvta.to.global.u64 	%rd1, %rd8;
	cvta.to.global.u64 	%rd2, %rd7;
	mov.u32 	%r21, %ctaid.x;
	mov.u32 	%r22, %ntid.x;
	mov.u32 	%r23, %tid.x;
	mad.lo.s32 	%r1, %r21, %r22, %r23;
	mov.u32 	%r24, %ctaid.y;
	mov.u32 	%r25, %ntid.y;
	mov.u32 	%r26, %tid.y;
	mad.lo.s32 	%r2, %r24, %r25, %r26;
	setp.ge.s32 	%p1, %r2, %r20;
	setp.ge.s32 	%p2, %r1, %r18;
	or.pred  	%p3, %p1, %p2;
	@%p3 bra 	$L__BB0_14;
	setp.lt.s32 	%p4, %r19, 1;
	mov.f32 	%f67, 0f00000000;
	@%p4 bra 	$L__BB0_13;
	mul.lo.s32 	%r3, %r19, %r2;
	and.b32  	%r4, %r19, 7;
	setp.lt.u32 	%p5, %r19, 8;
	mov.f32 	%f67, 0f00000000;
	mov.b32 	%r39, 0;
	@%p5 bra 	$L__BB0_5;
	and.b32  	%r39, %r19, 2147483640;
	neg.s32 	%r37, %r39;
	shl.b32 	%r7, %r18, 3;
	mul.wide.u32 	%rd9, %r3, 4;
	add.s64 	%rd10, %rd9, %rd2;
	add.s64 	%rd52, %rd10, 16;
	mov.f32 	%f67, 0f00000000;
	mul.wide.s32 	%rd13, %r18, 4;
	mov.u32 	%r36, %r1;
$L__BB0_4:
	.pragma "nounroll";
	ld.global.f32 	%f17, [%rd52+-16];
	mul.wide.s32 	%rd11, %r36, 4;
	add.s64 	%rd12, %rd1, %rd11;
	ld.global.f32 	%f18, [%rd12];
	fma.rn.f32 	%f19, %f17, %f18, %f67;
	ld.global.f32 	%f20, [%rd52+-12];
	add.s64 	%rd14, %rd12, %rd13;
	ld.global.f32 	%f21, [%rd14];
	fma.rn.f32 	%f22, %f20, %f21, %f19;
	ld.global.f32 	%f23, [%rd52+-8];
	add.s64 	%rd15, %rd14, %rd13;
	ld.global.f32 	%f24, [%rd15];
	fma.rn.f32 	%f25, %f23, %f24, %f22;
	ld.global.f32 	%f26, [%rd52+-4];
	add.s64 	%rd16, %rd15, %rd13;
	ld.global.f32 	%f27, [%rd16];
	fma.rn.f32 	%f28, %f26, %f27, %f25;
	ld.global.f32 	%f29, [%rd52];
	add.s64 	%rd17, %rd16, %rd13;
	ld.global.f32 	%f30, [%rd17];
	fma.rn.f32 	%f31, %f29, %f30, %f28;
	ld.global.f32 	%f32, [%rd52+4];
	add.s64 	%rd18, %rd17, %rd13;
	ld.global.f32 	%f33, [%rd18];
	fma.rn.f32 	%f34, %f32, %f33, %f31;
	ld.global.f32 	%f35, [%rd52+8];
	add.s64 	%rd19, %rd18, %rd13;
	ld.global.f32 	%f36, [%rd19];
	fma.rn.f32 	%f37, %f35, %f36, %f34;
	ld.global.f32 	%f38, [%rd52+12];
	add.s64 	%rd20, %rd19, %rd13;
	ld.global.f32 	%f39, [%rd20];
	fma.rn.f32 	%f67, %f38, %f39, %f37;
	add.s32 	%r37, %r37, 8;
	add.s32 	%r36, %r36, %r7;
	add.s64 	%rd52, %rd52, 32;
	setp.ne.s32 	%p6, %r37, 0;
	@%p6 bra 	$L__BB0_4;
$L__BB0_5:
	setp.eq.s32 	%p7, %r4, 0;
	@%p7 bra 	$L__BB0_13;
	and.b32  	%r13, %r19, 3;
	setp.lt.u32 	%p8, %r4, 4;
	@%p8 bra 	$L__BB0_8;
	add.s32 	%r28, %r39, %r3;
	mul.wide.u32 	%rd21, %r28, 4;
	add.s64 	%rd22, %rd2, %rd21;
	ld.global.f32 	%f41, [%rd22];
	mad.lo.s32 	%r29, %r39, %r18, %r1;
	mul.wide.s32 	%rd23, %r29, 4;
	add.s64 	%rd24, %rd1, %rd23;
	ld.global.f32 	%f42, [%rd24];
	fma.rn.f32 	%f43, %f41, %f42, %f67;
	cvt.u64.u32 	%rd25, %r3;
	cvt.u64.u32 	%rd26, %r39;
	add.s64 	%rd27, %rd26, %rd25;
	shl.b64 	%rd28, %rd27, 2;
	add.s64 	%rd29, %rd2, %rd28;
	ld.global.f32 	%f44, [%rd29+4];
	mul.wide.s32 	%rd30, %r18, 4;
	add.s64 	%rd31, %rd24, %rd30;
	ld.global.f32 	%f45, [%rd31];
	fma.rn.f32 	%f46, %f44, %f45, %f43;
	ld.global.f32 	%f47, [%rd29+8];
	add.s64 	%rd32, %rd31, %rd30;
	ld.global.f32 	%f48, [%rd32];
	fma.rn.f32 	%f49, %f47, %f48, %f46;
	ld.global.f32 	%f50, [%rd29+12];
	add.s64 	%rd33, %rd32, %rd30;
	ld.global.f32 	%f51, [%rd33];
	fma.rn.f32 	%f67, %f50, %f51, %f49;
	add.s32 	%r39, %r39, 4;
$L__BB0_8:
	setp.eq.s32 	%p9, %r13, 0;
	@%p9 bra 	$L__BB0_13;
	setp.eq.s32 	%p10, %r13, 1;
	@%p10 bra 	$L__BB0_11;
	add.s32 	%r30, %r39, %r3;
	mul.wide.u32 	%rd34, %r30, 4;
	add.s64 	%rd35, %rd2, %rd34;
	ld.global.f32 	%f53, [%rd35];
	mad.lo.s32 	%r31, %r39, %r18, %r1;
	mul.wide.s32 	%rd36, %r31, 4;
	add.s64 	%rd37, %rd1, %rd36;
	ld.global.f32 	%f54, [%rd37];
	fma.rn.f32 	%f55, %f53, %f54, %f67;
	cvt.u64.u32 	%rd38, %r3;
	cvt.u64.u32 	%rd39, %r39;
	add.s64 	%rd40, %rd39, %rd38;
	shl.b64 	%rd41, %rd40, 2;
	add.s64 	%rd42, %rd2, %rd41;
	ld.global.f32 	%f56, [%rd42+4];
	mul.wide.s32 	%rd43, %r18, 4;
	add.s64 	%rd44, %rd37, %rd43;
	ld.global.f32 	%f57, [%rd44];
	fma.rn.f32 	%f67, %f56, %f57, %f55;
	add.s32 	%r39, %r39, 2;
$L__BB0_11:
	and.b32  	%r32, %r19, 1;
	setp.eq.b32 	%p11, %r32, 1;
	not.pred 	%p12, %p11;
	@%p12 bra 	$L__BB0_13;
	add.s32 	%r33, %r39, %r3;
	mul.wide.u32 	%rd45, %r33, 4;
	add.s64 	%rd46, %rd2, %rd45;
	ld.global.f32 	%f58, [%rd46];
	mad.lo.s32 	%r34, %r39, %r18, %r1;
	mul.wide.s32 	%rd47, %r34, 4;
	add.s64 	%rd48, %rd1, %rd47;
	ld.global.f32 	%f59, [%rd48];
	fma.rn.f32 	%f67, %f58, %f59, %f67;
$L__BB0_13:
	mad.lo.s32 	%r35, %r18, %r2, %r1;
	cvta.to.global.u64 	%rd49, %rd6;
	mul.wide.s32 	%rd50, %r35, 4;
	add.s64 	%rd51, %rd49, %rd50;
	st.global.f32 	[%rd51], %f67;
$L__BB0_14:
	ret;

}


// ===== COMPILED SASS (sm_100) =====

	.target	sm_100

	.elftype	@"ET_EXEC"


//--------------------- .note.nv.tkinfo           --------------------------
	.section	.note.nv.tkinfo,"",@"SHT_NOTE"
	.sectionflags	@"SHF_NOTE_NV_TKINFO"
	.tkinfo
        /*0018*/ 	.word	0x00000002
        /*0030*/ 	.string	""
        /*0030*/ 	.string	"ptxas"
        /*0030*/ 	.string	"Cuda compilation tools, release 13.0, V13.0.88"
        /*0030*/ 	.string	"Build cuda_13.0.r13.0/compiler.36424714_0"
        /*0030*/ 	.string	"-arch sm_100 -m 64 "



//--------------------- .note.nv.cuinfo           --------------------------
	.section	.note.nv.cuinfo,"",@"SHT_NOTE"
	.sectionflags	@"SHF_NOTE_NV_CUINFO"
        /*0018*/ 	.short	0x0002
        /*001a*/ 	.short	0x0064
        /*001c*/ 	.short	0x0082
	.zero		2


//--------------------- .nv.info                  --------------------------
	.section	.nv.info,"",@"SHT_CUDA_INFO"
	.align	4


	//----- nvinfo : EIATTR_REGCOUNT
	.align		4
        /*0000*/ 	.byte	0x04, 0x2f
        /*0002*/ 	.short	(.L_1 - .L_0)
	.align		4
.L_0:
        /*0004*/ 	.word	index@(naive_gemm)
        /*0008*/ 	.word	0x00000020


	//----- nvinfo : EIATTR_FRAME_SIZE
	.align		4
.L_1:
        /*000c*/ 	.byte	0x04, 0x11
        /*000e*/ 	.short	(.L_3 - .L_2)
	.align		4
.L_2:
        /*0010*/ 	.word	index@(naive_gemm)
        /*0014*/ 	.word	0x00000000


	//----- nvinfo : EIATTR_MIN_STACK_SIZE
	.align		4
.L_3:
        /*0018*/ 	.byte	0x04, 0x12
        /*001a*/ 	.short	(.L_5 - .L_4)
	.align		4
.L_4:
        /*001c*/ 	.word	index@(naive_gemm)
        /*0020*/ 	.word	0x00000000
.L_5:


//--------------------- .nv.compat                --------------------------
	.section	.nv.compat,"",@"SHT_CUDA_COMPAT_INFO"
	.align	4
        /*0000*/ 	.byte	0x02, 0x09, 0x00, 0x00, 0x02, 0x02, 0x01, 0x00, 0x02, 0x05, 0x05, 0x00, 0x03, 0x07, 0x01, 0x01
        /*0010*/ 	.byte	0x02, 0x03, 0x00, 0x00, 0x02, 0x06, 0x01, 0x00, 0x04, 0x0b, 0x08, 0x00, 0x09, 0x00, 0x00, 0x00
        /*0020*/ 	.byte	0x00, 0x00, 0x00, 0x00


//--------------------- .nv.info.naive_gemm       --------------------------
	.section	.nv.info.naive_gemm,"",@"SHT_CUDA_INFO"
	.sectionflags	@""
	.align	4


	//----- nvinfo : EIATTR_CUDA_API_VERSION
	.align		4
        /*0000*/ 	.byte	0x04, 0x37
        /*0002*/ 	.short	(.L_7 - .L_6)
.L_6:
        /*0004*/ 	.word	0x00000082


	//----- nvinfo : EIATTR_KPARAM_INFO
	.align		4
.L_7:
        /*0008*/ 	.byte	0x04, 0x17
        /*000a*/ 	.short	(.L_9 - .L_8)
.L_8:
        /*000c*/ 	.word	0x00000000
        /*0010*/ 	.short	0x0005
        /*0012*/ 	.short	0x0020
        /*0014*/ 	.byte	0x00, 0xf0, 0x11, 0x00


	//----- nvinfo : EIATTR_KPARAM_INFO
	.align		4
.L_9:
        /*0018*/ 	.byte	0x04, 0x17
        /*001a*/ 	.short	(.L_11 - .L_10)
.L_10:
        /*001c*/ 	.word	0x00000000
        /*0020*/ 	.short	0x0004
        /*0022*/ 	.short	0x001c
        /*0024*/ 	.byte	0x00, 0xf0, 0x11, 0x00


	//----- nvinfo : EIATTR_KPARAM_INFO
	.align		4
.L_11:
        /*0028*/ 	.byte	0x04, 0x17
        /*002a*/ 	.short	(.L_13 - .L_12)
.L_12:
        /*002c*/ 	.word	0x00000000
        /*0030*/ 	.short	0x0003
        /*0032*/ 	.short	0x0018
        /*0034*/ 	.byte	0x00, 0xf0, 0x11, 0x00


	//----- nvinfo : EIATTR_KPARAM_INFO
	.align		4
.L_13:
        /*0038*/ 	.byte	0x04, 0x17
        /*003a*/ 	.short	(.L_15 - .L_14)
.L_14:
        /*003c*/ 	.word	0x00000000
        /*0040*/ 	.short	0x0002
        /*0042*/ 	.short	0x0010
        /*0044*/ 	.byte	0x00, 0xf5, 0x21, 0x00


	//----- nvinfo : EIATTR_KPARAM_INFO
	.align		4
.L_15:
        /*0048*/ 	.byte	0x04, 0x17
        /*004a*/ 	.short	(.L_17 - .L_16)
.L_16:
        /*004c*/ 	.word	0x00000000
        /*0050*/ 	.short	0x0001
        /*0052*/ 	.short	0x0008
        /*0054*/ 	.byte	0x00, 0xf5, 0x21, 0x00


	//----- nvinfo : EIATTR_KPARAM_INFO
	.align		4
.L_17:
        /*0058*/ 	.byte	0x04, 0x17
        /*005a*/ 	.short	(.L_19 - .L_18)
.L_18:
        /*005c*/ 	.word	0x00000000
        /*0060*/ 	.short	0x0000
        /*0062*/ 	.short	0x0000
        /*0064*/ 	.byte	0x00, 0xf5, 0x21, 0x00


	//----- nvinfo : EIATTR_SPARSE_MMA_MASK
	.align		4
.L_19:
        /*0068*/ 	.byte	0x03, 0x50
        /*006a*/ 	.short	0x0000


	//----- nvinfo : EIATTR_MAXREG_COUNT
	.align		4
        /*006c*/ 	.byte	0x03, 0x1b
        /*006e*/ 	.short	0x00ff


	//----- nvinfo : EIATTR_MERCURY_ISA_VERSION
	.align		4
        /*0070*/ 	.byte	0x03, 0x5f
        /*0072*/ 	.short	0x0101


	//----- nvinfo : EIATTR_VRC_CTA_INIT_COUNT
	.align		4
        /*0074*/ 	.byte	0x02, 0x4a
	.zero		1
	.zero		1


	//----- nvinfo : EIATTR_EXIT_INSTR_OFFSETS
	.align		4
        /*0078*/ 	.byte	0x04, 0x1c
        /*007a*/ 	.short	(.L_21 - .L_20)


	//   ....[0]....
.L_20:
        /*007c*/ 	.word	0x000000c0


	//   ....[1]....
        /*0080*/ 	.word	0x000008e0


	//----- nvinfo : EIATTR_CBANK_PARAM_SIZE
	.align		4
.L_21:
        /*0084*/ 	.byte	0x03, 0x19
        /*0086*/ 	.short	0x0024


	//----- nvinfo : EIATTR_PARAM_CBANK
	.align		4
        /*0088*/ 	.byte	0x04, 0x0a
        /*008a*/ 	.short	(.L_23 - .L_22)
	.align		4
.L_22:
        /*008c*/ 	.word	index@(.nv.constant0.naive_gemm)
        /*0090*/ 	.short	0x0380
        /*0092*/ 	.short	0x0024


	//----- nvinfo : EIATTR_SW_WAR
	.align		4
.L_23:
        /*0094*/ 	.byte	0x04, 0x36
        /*0096*/ 	.short	(.L_25 - .L_24)
.L_24:
        /*0098*/ 	.word	0x00000008
.L_25:


//--------------------- .nv.callgraph             --------------------------
	.section	.nv.callgraph,"",@"SHT_CUDA_CALLGRAPH"
	.align	4
	.sectionentsize	8
	.align		4
        /*0000*/ 	.word	0x00000000
	.align		4
        /*0004*/ 	.word	0xffffffff
	.align		4
        /*0008*/ 	.word	0x00000000
	.align		4
        /*000c*/ 	.word	0xfffffffe
	.align		4
        /*0010*/ 	.word	0x00000000
	.align		4
        /*0014*/ 	.word	0xfffffffd
	.align		4
        /*0018*/ 	.word	0x00000000
	.align		4
        /*001c*/ 	.word	0xfffffffc


//--------------------- .text.naive_gemm          --------------------------
	.section	.text.naive_gemm,"ax",@progbits
	.align	128
        .global         naive_gemm
        .type           naive_gemm,@function
        .size           naive_gemm,(.L_x_5 - naive_gemm)
        .other          naive_gemm,@"STO_CUDA_ENTRY STV_DEFAULT"
naive_gemm:
.text.naive_gemm:
[----:B------:R-:W-:Y:S01]  /*0000*/  LDC R1, c[0x0][0x37c] ;  /* 0x0000df00ff017b82 */ /* 0x000fe20000000800 */
[----:B------:R-:W0:Y:S07]  /*0010*/  S2R R5, SR_TID.X ;  /* 0x0000000000057919 */ /* 0x000e2e0000002100 */
[----:B------:R-:W0:Y:S01]  /*0020*/  S2UR UR4, SR_CTAID.X ;  /* 0x00000000000479c3 */ /* 0x000e220000002500 */
[----:B------:R-:W1:Y:S07]  /*0030*/  S2R R4, SR_TID.Y ;  /* 0x0000000000047919 */ /* 0x000e6e0000002200 */
[----:B------:R-:W0:Y:S08]  /*0040*/  LDC R0, c[0x0][0x360] ;  /* 0x0000d800ff007b82 */ /* 0x000e300000000800 */
[----:B------:R-:W1:Y:S08]  /*0050*/  S2UR UR5, SR_CTAID.Y ;  /* 0x00000000000579c3 */ /* 0x000e700000002600 */
[----:B------:R-:W1:Y:S08]  /*0060*/  LDC R19, c[0x0][0x364] ;  /* 0x0000d900ff137b82 */ /* 0x000e700000000800 */
[----:B------:R-:W2:Y:S01]  /*0070*/  LDC.64 R2, c[0x0][0x398] ;  /* 0x0000e600ff027b82 */ /* 0x000ea20000000a00 */
[----:B0-----:R-:W-:-:S02]  /*0080*/  IMAD R0, R0, UR4, R5 ;  /* 0x0000000400007c24 */ /* 0x001fc4000f8e0205 */
[----:B-1----:R-:W-:-:S03]  /*0090*/  IMAD R19, R19, UR5, R4 ;  /* 0x0000000513137c24 */ /* 0x002fc6000f8e0204 */
[----:B--2---:R-:W-:-:S04]  /*00a0*/  ISETP.GE.AND P0, PT, R0, R3, PT ;  /* 0x000000030000720c */ /* 0x004fc80003f06270 */
[----:B------:R-:W-:-:S13]  /*00b0*/  ISETP.GE.OR P0, PT, R19, R2, P0 ;  /* 0x000000021300720c */ /* 0x000fda0000706670 */
[----:B------:R-:W-:Y:S05]  /*00c0*/  @P0 EXIT ;  /* 0x000000000000094d */ /* 0x000fea0003800000 */
[----:B------:R-:W0:Y:S01]  /*00d0*/  LDC R2, c[0x0][0x3a0] ;  /* 0x0000e800ff027b82 */ /* 0x000e220000000800 */
[----:B------:R-:W1:Y:S01]  /*00e0*/  LDCU.64 UR4, c[0x0][0x358] ;  /* 0x00006b00ff0477ac */ /* 0x000e620008000a00 */
[----:B------:R-:W-:Y:S01]  /*00f0*/  HFMA2 R24, -RZ, RZ, 0, 0 ;  /* 0x00000000ff187431 */ /* 0x000fe200000001ff */
[----:B0-----:R-:W-:-:S13]  /*0100*/  ISETP.GE.AND P0, PT, R2, 0x1, PT ;  /* 0x000000010200780c */ /* 0x001fda0003f06270 */
[----:B-1----:R-:W-:Y:S05]  /*0110*/  @!P0 BRA `(.L_x_0) ;  /* 0x0000000400e08947 */ /* 0x002fea0003800000 */
[C---:B------:R-:W-:Y:S01]  /*0120*/  ISETP.GE.U32.AND P1, PT, R2.reuse, 0x8, PT ;  /* 0x000000080200780c */ /* 0x040fe20003f26070 */
[----:B------:R-:W-:Y:S01]  /*0130*/  IMAD R20, R19, R2, RZ ;  /* 0x0000000213147224 */ /* 0x000fe200078e02ff */
[----:B------:R-:W-:Y:S02]  /*0140*/  LOP3.LUT R27, R2, 0x7, RZ, 0xc0, !PT ;  /* 0x00000007021b7812 */ /* 0x000fe400078ec0ff */
[----:B------:R-:W-:Y:S02]  /*0150*/  MOV R24, RZ ;  /* 0x000000ff00187202 */ /* 0x000fe40000000f00 */
[----:B------:R-:W-:Y:S02]  /*0160*/  ISETP.NE.AND P0, PT, R27, RZ, PT ;  /* 0x000000ff1b00720c */ /* 0x000fe40003f05270 */
[----:B------:R-:W-:-:S05]  /*0170*/  MOV R21, RZ ;  /* 0x000000ff00157202 */ /* 0x000fca0000000f00 */
[----:B------:R-:W-:Y:S06]  /*0180*/  @!P1 BRA `(.L_x_1) ;  /* 0x0000000000c49947 */ /* 0x000fec0003800000 */
[----:B------:R-:W0:Y:S01]  /*0190*/  LDC.64 R4, c[0x0][0x380] ;  /* 0x0000e000ff047b82 */ /* 0x000e220000000a00 */
[----:B------:R-:W-:Y:S02]  /*01a0*/  LOP3.LUT R21, R2, 0x7ffffff8, RZ, 0xc0, !PT ;  /* 0x7ffffff802157812 */ /* 0x000fe400078ec0ff */
[----:B------:R-:W-:Y:S02]  /*01b0*/  MOV R24, RZ ;  /* 0x000000ff00187202 */ /* 0x000fe40000000f00 */
[----:B------:R-:W-:Y:S02]  /*01c0*/  MOV R18, R0 ;  /* 0x0000000000127202 */ /* 0x000fe40000000f00 */
[----:B------:R-:W-:Y:S01]  /*01d0*/  IADD3 R22, PT, PT, -R21, RZ, RZ ;  /* 0x000000ff15167210 */ /* 0x000fe20007ffe1ff */
[----:B0-----:R-:W-:-:S03]  /*01e0*/  IMAD.WIDE.U32 R4, R20, 0x4, R4 ;  /* 0x0000000414047825 */ /* 0x001fc600078e0004 */
[----:B------:R-:W-:-:S04]  /*01f0*/  IADD3 R6, P1, PT, R4, 0x10, RZ ;  /* 0x0000001004067810 */ /* 0x000fc80007f3e0ff */
[----:B------:R-:W-:-:S09]  /*0200*/  IADD3.X R7, PT, PT, RZ, R5, RZ, P1, !PT ;  /* 0x00000005ff077210 */ /* 0x000fd20000ffe4ff */
.L_x_2:
[----:B------:R-:W0:Y:S01]  /*0210*/  LDC.64 R16, c[0x0][0x388] ;  /* 0x0000e200ff107b82 */ /* 0x000e220000000a00 */
[----:B------:R-:W-:Y:S02]  /*0220*/  MOV R4, R6 ;  /* 0x0000000600047202 */ /* 0x000fe40000000f00 */
[----:B------:R-:W-:-:S05]  /*0230*/  MOV R5, R7 ;  /* 0x0000000700057202 */ /* 0x000fca0000000f00 */
[----:B------:R-:W2:Y:S04]  /*0240*/  LDG.E R25, desc[UR4][R4.64+-0x10] ;  /* 0xfffff00404197981 */ /* 0x000ea8000c1e1900 */
[----:B------:R-:W3:Y:S04]  /*0250*/  LDG.E R23, desc[UR4][R4.64+-0xc] ;  /* 0xfffff40404177981 */ /* 0x000ee8000c1e1900 */
[----:B------:R-:W4:Y:S04]  /*0260*/  LDG.E R29, desc[UR4][R4.64+-0x8] ;  /* 0xfffff804041d7981 */ /* 0x000f28000c1e1900 */
[----:B------:R-:W5:Y:S01]  /*0270*/  LDG.E R28, desc[UR4][R4.64+-0x4] ;  /* 0xfffffc04041c7981 */ /* 0x000f62000c1e1900 */
[----:B0-----:R-:W-:-:S05]  /*0280*/  IMAD.WIDE R16, R18, 0x4, R16 ;  /* 0x0000000412107825 */ /* 0x001fca00078e0210 */
[----:B------:R0:W2:Y:S01]  /*0290*/  LDG.E R26, desc[UR4][R16.64] ;  /* 0x00000004101a7981 */ /* 0x0000a2000c1e1900 */
[----:B------:R-:W-:-:S04]  /*02a0*/  IMAD.WIDE R14, R3, 0x4, R16 ;  /* 0x00000004030e7825 */ /* 0x000fc800078e0210 */
[C---:B------:R-:W-:Y:S02]  /*02b0*/  IMAD.WIDE R6, R3.reuse, 0x4, R14 ;  /* 0x0000000403067825 */ /* 0x040fe400078e020e */
[----:B------:R-:W3:Y:S02]  /*02c0*/  LDG.E R14, desc[UR4][R14.64] ;  /* 0x000000040e0e7981 */ /* 0x000ee4000c1e1900 */
[C---:B------:R-:W-:Y:S02]  /*02d0*/  IMAD.WIDE R10, R3.reuse, 0x4, R6 ;  /* 0x00000004030a7825 */ /* 0x040fe400078e0206 */
[----:B------:R-:W4:Y:S02]  /*02e0*/  LDG.E R6, desc[UR4][R6.64] ;  /* 0x0000000406067981 */ /* 0x000f24000c1e1900 */
[C---:B------:R-:W-:Y:S02]  /*02f0*/  IMAD.WIDE R8, R3.reuse, 0x4, R10 ;  /* 0x0000000403087825 */ /* 0x040fe400078e020a */
[----:B------:R-:W5:Y:S02]  /*0300*/  LDG.E R10, desc[UR4][R10.64] ;  /* 0x000000040a0a7981 */ /* 0x000f64000c1e1900 */
[----:B------:R-:W-:-:S02]  /*0310*/  IMAD.WIDE R12, R3, 0x4, R8 ;  /* 0x00000004030c7825 */ /* 0x000fc400078e0208 */
[----:B------:R-:W5:Y:S04]  /*0320*/  LDG.E R7, desc[UR4][R4.64] ;  /* 0x0000000404077981 */ /* 0x000f68000c1e1900 */
[----:B------:R-:W5:Y:S01]  /*0330*/  LDG.E R8, desc[UR4][R8.64] ;  /* 0x0000000408087981 */ /* 0x000f62000c1e1900 */
[----:B0-----:R-:W-:-:S03]  /*0340*/  IMAD.WIDE R16, R3, 0x4, R12 ;  /* 0x0000000403107825 */ /* 0x001fc600078e020c */
[----:B------:R-:W5:Y:S04]  /*0350*/  LDG.E R12, desc[UR4][R12.64] ;  /* 0x000000040c0c7981 */ /* 0x000f68000c1e1900 */
[----:B------:R-:W5:Y:S04]  /*0360*/  LDG.E R15, desc[UR4][R16.64] ;  /* 0x00000004100f7981 */ /* 0x000f68000c1e1900 */
[----:B------:R-:W5:Y:S04]  /*0370*/  LDG.E R9, desc[UR4][R4.64+0x4] ;  /* 0x0000040404097981 */ /* 0x000f68000c1e1900 */
[----:B------:R-:W5:Y:S01]  /*0380*/  LDG.E R11, desc[UR4][R4.64+0xc] ;  /* 0x00000c04040b7981 */ /* 0x000f62000c1e1900 */
[----:B--2---:R-:W-:Y:S01]  /*0390*/  FFMA R26, R25, R26, R24 ;  /* 0x0000001a191a7223 */ /* 0x004fe20000000018 */
[----:B------:R-:W-:-:S02]  /*03a0*/  IMAD.WIDE R24, R3, 0x4, R16 ;  /* 0x0000000403187825 */ /* 0x000fc400078e0210 */
[----:B------:R-:W2:Y:S04]  /*03b0*/  LDG.E R16, desc[UR4][R4.64+0x8] ;  /* 0x0000080404107981 */ /* 0x000ea8000c1e1900 */
[----:B------:R-:W2:Y:S01]  /*03c0*/  LDG.E R24, desc[UR4][R24.64] ;  /* 0x0000000418187981 */ /* 0x000ea2000c1e1900 */
[----:B---3--:R-:W-:Y:S01]  /*03d0*/  FFMA R14, R23, R14, R26 ;  /* 0x0000000e170e7223 */ /* 0x008fe2000000001a */
[----:B------:R-:W-:-:S03]  /*03e0*/  IADD3 R22, PT, PT, R22, 0x8, RZ ;  /* 0x0000000816167810 */ /* 0x000fc60007ffe0ff */
[----:B----4-:R-:W-:Y:S01]  /*03f0*/  FFMA R29, R29, R6, R14 ;  /* 0x000000061d1d7223 */ /* 0x010fe2000000000e */
[----:B------:R-:W-:-:S03]  /*0400*/  ISETP.NE.AND P1, PT, R22, RZ, PT ;  /* 0x000000ff1600720c */ /* 0x000fc60003f25270 */
[----:B-----5:R-:W-:Y:S01]  /*0410*/  FFMA R10, R28, R10, R29 ;  /* 0x0000000a1c0a7223 */ /* 0x020fe2000000001d */
[----:B------:R-:W-:-:S03]  /*0420*/  IADD3 R6, P2, PT, R4, 0x20, RZ ;  /* 0x0000002004067810 */ /* 0x000fc60007f5e0ff */
[----:B------:R-:W-:Y:S01]  /*0430*/  FFMA R8, R7, R8, R10 ;  /* 0x0000000807087223 */ /* 0x000fe2000000000a */
[----:B------:R-:W-:Y:S02]  /*0440*/  IADD3.X R7, PT, PT, RZ, R5, RZ, P2, !PT ;  /* 0x00000005ff077210 */ /* 0x000fe400017fe4ff */
[----:B------:R-:W-:Y:S01]  /*0450*/  LEA R18, R3, R18, 0x3 ;  /* 0x0000001203127211 */ /* 0x000fe200078e18ff */
[----:B------:R-:W-:-:S04]  /*0460*/  FFMA R9, R9, R12, R8 ;  /* 0x0000000c09097223 */ /* 0x000fc80000000008 */
[----:B--2---:R-:W-:-:S04]  /*0470*/  FFMA R16, R16, R15, R9 ;  /* 0x0000000f10107223 */ /* 0x004fc80000000009 */
[----:B------:R-:W-:Y:S01]  /*0480*/  FFMA R24, R11, R24, R16 ;  /* 0x000000180b187223 */ /* 0x000fe20000000010 */
[----:B------:R-:W-:Y:S06]  /*0490*/  @P1 BRA `(.L_x_2) ;  /* 0xfffffffc005c1947 */ /* 0x000fec000383ffff */
.L_x_1:
[----:B------:R-:W-:Y:S05]  /*04a0*/  @!P0 BRA `(.L_x_0) ;  /* 0x0000000000fc8947 */ /* 0x000fea0003800000 */
[----:B------:R-:W-:Y:S02]  /*04b0*/  ISETP.GE.U32.AND P1, PT, R27, 0x4, PT ;  /* 0x000000041b00780c */ /* 0x000fe40003f26070 */
[----:B------:R-:W-:-:S04]  /*04c0*/  LOP3.LUT R16, R2, 0x3, RZ, 0xc0, !PT ;  /* 0x0000000302107812 */ /* 0x000fc800078ec0ff */
[----:B------:R-:W-:-:S07]  /*04d0*/  ISETP.NE.AND P0, PT, R16, RZ, PT ;  /* 0x000000ff1000720c */ /* 0x000fce0003f05270 */
[----:B------:R-:W-:Y:S06]  /*04e0*/  @!P1 BRA `(.L_x_3) ;  /* 0x00000000006c9947 */ /* 0x000fec0003800000 */
[----:B------:R-:W0:Y:S01]  /*04f0*/  LDC.64 R6, c[0x0][0x388] ;  /* 0x0000e200ff067b82 */ /* 0x000e220000000a00 */
[----:B------:R-:W1:Y:S01]  /*0500*/  LDCU.64 UR6, c[0x0][0x380] ;  /* 0x00007000ff0677ac */ /* 0x000e620008000a00 */
[----:B------:R-:W-:Y:S01]  /*0510*/  IMAD R9, R21, R3, R0 ;  /* 0x0000000315097224 */ /* 0x000fe200078e0200 */
[CC--:B------:R-:W-:Y:S02]  /*0520*/  IADD3 R5, PT, PT, R20.reuse, R21.reuse, RZ ;  /* 0x0000001514057210 */ /* 0x0c0fe40007ffe0ff */
[----:B------:R-:W-:-:S03]  /*0530*/  IADD3 R10, P1, PT, R20, R21, RZ ;  /* 0x00000015140a7210 */ /* 0x000fc60007f3e0ff */
[----:B------:R-:W2:Y:S01]  /*0540*/  LDC.64 R14, c[0x0][0x380] ;  /* 0x0000e000ff0e7b82 */ /* 0x000ea20000000a00 */
[----:B0-----:R-:W-:-:S04]  /*0550*/  IMAD.WIDE R6, R9, 0x4, R6 ;  /* 0x0000000409067825 */ /* 0x001fc800078e0206 */
[----:B------:R-:W-:Y:S02]  /*0560*/  IMAD.WIDE R8, R3, 0x4, R6 ;  /* 0x0000000403087825 */ /* 0x000fe400078e0206 */
[----:B------:R-:W3:Y:S02]  /*0570*/  LDG.E R6, desc[UR4][R6.64] ;  /* 0x0000000406067981 */ /* 0x000ee4000c1e1900 */
[----:B--2---:R-:W-:Y:S01]  /*0580*/  IMAD.WIDE.U32 R14, R5, 0x4, R14 ;  /* 0x00000004050e7825 */ /* 0x004fe200078e000e */
[----:B------:R-:W-:Y:S02]  /*0590*/  IADD3.X R5, PT, PT, RZ, RZ, RZ, P1, !PT ;  /* 0x000000ffff057210 */ /* 0x000fe40000ffe4ff */
[----:B-1----:R-:W-:-:S03]  /*05a0*/  LEA R4, P1, R10, UR6, 0x2 ;  /* 0x000000060a047c11 */ /* 0x002fc6000f8210ff */
[----:B------:R-:W3:Y:S01]  /*05b0*/  LDG.E R15, desc[UR4][R14.64] ;  /* 0x000000040e0f7981 */ /* 0x000ee2000c1e1900 */
[----:B------:R-:W-:Y:S01]  /*05c0*/  LEA.HI.X R5, R10, UR7, R5, 0x2, P1 ;  /* 0x000000070a057c11 */ /* 0x000fe200088f1405 */
[C---:B------:R-:W-:Y:S02]  /*05d0*/  IMAD.WIDE R10, R3.reuse, 0x4, R8 ;  /* 0x00000004030a7825 */ /* 0x040fe400078e0208 */
[----:B------:R-:W2:Y:S04]  /*05e0*/  LDG.E R8, desc[UR4][R8.64] ;  /* 0x0000000408087981 */ /* 0x000ea8000c1e1900 */
[----:B------:R-:W2:Y:S01]  /*05f0*/  LDG.E R17, desc[UR4][R4.64+0x4] ;  /* 0x0000040404117981 */ /* 0x000ea2000c1e1900 */
[----:B------:R-:W-:-:S03]  /*0600*/  IMAD.WIDE R12, R3, 0x4, R10 ;  /* 0x00000004030c7825 */ /* 0x000fc600078e020a */
[----:B------:R-:W4:Y:S04]  /*0610*/  LDG.E R22, desc[UR4][R10.64] ;  /* 0x000000040a167981 */ /* 0x000f28000c1e1900 */
[----:B------:R-:W4:Y:S04]  /*0620*/  LDG.E R18, desc[UR4][R4.64+0x8] ;  /* 0x0000080404127981 */ /* 0x000f28000c1e1900 */
[----:B------:R-:W5:Y:S04]  /*0630*/  LDG.E R26, desc[UR4][R4.64+0xc] ;  /* 0x00000c04041a7981 */ /* 0x000f68000c1e1900 */
[----:B------:R-:W5:Y:S01]  /*0640*/  LDG.E R12, desc[UR4][R12.64] ;  /* 0x000000040c0c7981 */ /* 0x000f62000c1e1900 */
[----:B------:R-:W-:Y:S01]  /*0650*/  IADD3 R21, PT, PT, R21, 0x4, RZ ;  /* 0x0000000415157810 */ /* 0x000fe20007ffe0ff */
[----:B---3--:R-:W-:-:S04]  /*0660*/  FFMA R24, R15, R6, R24 ;  /* 0x000000060f187223 */ /* 0x008fc80000000018 */
[----:B--2---:R-:W-:-:S04]  /*0670*/  FFMA R17, R17, R8, R24 ;  /* 0x0000000811117223 */ /* 0x004fc80000000018 */
[----:B----4-:R-:W-:-:S04]  /*0680*/  FFMA R17, R18, R22, R17 ;  /* 0x0000001612117223 */ /* 0x010fc80000000011 */
[----:B-----5:R-:W-:-:S07]  /*0690*/  FFMA R24, R26, R12, R17 ;  /* 0x0000000c1a187223 */ /* 0x020fce0000000011 */
.L_x_3:
[----:B------:R-:W-:Y:S05]  /*06a0*/  @!P0 BRA `(.L_x_0) ;  /* 0x00000000007c8947 */ /* 0x000fea0003800000 */
[----:B------:R-:W-:Y:S01]  /*06b0*/  ISETP.NE.AND P1, PT, R16, 0x1, PT ;  /* 0x000000011000780c */ /* 0x000fe20003f25270 */
[----:B------:R-:W0:Y:S01]  /*06c0*/  LDC.64 R12, c[0x0][0x380] ;  /* 0x0000e000ff0c7b82 */ /* 0x000e220000000a00 */
[----:B------:R-:W-:-:S04]  /*06d0*/  LOP3.LUT R2, R2, 0x1, RZ, 0xc0, !PT ;  /* 0x0000000102027812 */ /* 0x000fc800078ec0ff */
[----:B------:R-:W-:-:S03]  /*06e0*/  ISETP.NE.U32.AND P0, PT, R2, 0x1, PT ;  /* 0x000000010200780c */ /* 0x000fc60003f05070 */
[----:B------:R-:W1:Y:S04]  /*06f0*/  LDC.64 R10, c[0x0][0x388] ;  /* 0x0000e200ff0a7b82 */ /* 0x000e680000000a00 */
[CC--:B------:R-:W-:Y:S02]  /*0700*/  @P1 IADD3 R15, PT, PT, R20.reuse, R21.reuse, RZ ;  /* 0x00000015140f1210 */ /* 0x0c0fe40007ffe0ff */
[----:B------:R-:W-:Y:S02]  /*0710*/  @P1 IADD3 R2, P2, PT, R20, R21, RZ ;  /* 0x0000001514021210 */ /* 0x000fe40007f5e0ff */
[----:B------:R-:W2:Y:S02]  /*0720*/  @P1 LDC.64 R4, c[0x0][0x380] ;  /* 0x0000e000ff041b82 */ /* 0x000ea40000000a00 */
[----:B------:R-:W-:-:S06]  /*0730*/  @P1 IADD3.X R14, PT, PT, RZ, RZ, RZ, P2, !PT ;  /* 0x000000ffff0e1210 */ /* 0x000fcc00017fe4ff */
[----:B------:R-:W3:Y:S01]  /*0740*/  LDC.64 R6, c[0x0][0x380] ;  /* 0x0000e000ff067b82 */ /* 0x000ee20000000a00 */
[----:B0-----:R-:W-:-:S04]  /*0750*/  @P1 IMAD.WIDE.U32 R12, R15, 0x4, R12 ;  /* 0x000000040f0c1825 */ /* 0x001fc800078e000c */
[C---:B------:R-:W-:Y:S01]  /*0760*/  @P1 IMAD R15, R21.reuse, R3, R0 ;  /* 0x00000003150f1224 */ /* 0x040fe200078e0200 */
[----:B------:R-:W-:Y:S01]  /*0770*/  @P1 IADD3 R21, PT, PT, R21, 0x2, RZ ;  /* 0x0000000215151810 */ /* 0x000fe20007ffe0ff */
[----:B------:R-:W4:Y:S01]  /*0780*/  @P1 LDG.E R13, desc[UR4][R12.64] ;  /* 0x000000040c0d1981 */ /* 0x000f22000c1e1900 */
[----:B------:R-:W0:Y:S01]  /*0790*/  LDC.64 R8, c[0x0][0x388] ;  /* 0x0000e200ff087b82 */ /* 0x000e220000000a00 */
[----:B-1----:R-:W-:Y:S01]  /*07a0*/  @P1 IMAD.WIDE R10, R15, 0x4, R10 ;  /* 0x000000040f0a1825 */ /* 0x002fe200078e020a */
[----:B------:R-:W-:Y:S02]  /*07b0*/  @!P0 IADD3 R17, PT, PT, R20, R21, RZ ;  /* 0x0000001514118210 */ /* 0x000fe40007ffe0ff */
[----:B--2---:R-:W-:Y:S01]  /*07c0*/  @P1 LEA R4, P2, R2, R4, 0x2 ;  /* 0x0000000402041211 */ /* 0x004fe200078410ff */
[----:B------:R-:W-:-:S03]  /*07d0*/  @!P0 IMAD R21, R21, R3, R0 ;  /* 0x0000000315158224 */ /* 0x000fc600078e0200 */
[----:B------:R-:W-:Y:S01]  /*07e0*/  @P1 LEA.HI.X R5, R2, R5, R14, 0x2, P2 ;  /* 0x0000000502051211 */ /* 0x000fe200010f140e */
[----:B------:R-:W-:Y:S01]  /*07f0*/  @P1 IMAD.WIDE R14, R3, 0x4, R10 ;  /* 0x00000004030e1825 */ /* 0x000fe200078e020a */
[----:B------:R-:W4:Y:S03]  /*0800*/  @P1 LDG.E R2, desc[UR4][R10.64] ;  /* 0x000000040a021981 */ /* 0x000f26000c1e1900 */
[----:B---3--:R-:W-:Y:S01]  /*0810*/  @!P0 IMAD.WIDE.U32 R6, R17, 0x4, R6 ;  /* 0x0000000411068825 */ /* 0x008fe200078e0006 */
[----:B------:R-:W2:Y:S04]  /*0820*/  @P1 LDG.E R5, desc[UR4][R4.64+0x4] ;  /* 0x0000040404051981 */ /* 0x000ea8000c1e1900 */
[----:B------:R-:W2:Y:S01]  /*0830*/  @P1 LDG.E R14, desc[UR4][R14.64] ;  /* 0x000000040e0e1981 */ /* 0x000ea2000c1e1900 */
[----:B0-----:R-:W-:-:S03]  /*0840*/  @!P0 IMAD.WIDE R8, R21, 0x4, R8 ;  /* 0x0000000415088825 */ /* 0x001fc600078e0208 */
[----:B------:R-:W3:Y:S04]  /*0850*/  @!P0 LDG.E R7, desc[UR4][R6.64] ;  /* 0x0000000406078981 */ /* 0x000ee8000c1e1900 */
[----:B------:R-:W3:Y:S01]  /*0860*/  @!P0 LDG.E R8, desc[UR4][R8.64] ;  /* 0x0000000408088981 */ /* 0x000ee2000c1e1900 */
[----:B----4-:R-:W-:-:S04]  /*0870*/  @P1 FFMA R2, R13, R2, R24 ;  /* 0x000000020d021223 */ /* 0x010fc80000000018 */
[----:B--2---:R-:W-:-:S04]  /*0880*/  @P1 FFMA R24, R5, R14, R2 ;  /* 0x0000000e05181223 */ /* 0x004fc80000000002 */
[----:B---3--:R-:W-:-:S07]  /*0890*/  @!P0 FFMA R24, R7, R8, R24 ;  /* 0x0000000807188223 */ /* 0x008fce0000000018 */
.L_x_0:
[----:B------:R-:W0:Y:S01]  /*08a0*/  LDC.64 R4, c[0x0][0x390] ;  /* 0x0000e400ff047b82 */ /* 0x000e220000000a00 */
[----:B------:R-:W-:-:S04]  /*08b0*/  IMAD R3, R19, R3, R0 ;  /* 0x0000000313037224 */ /* 0x000fc800078e0200 */
[----:B0-----:R-:W-:-:S05]  /*08c0*/  IMAD.WIDE R2, R3, 0x4, R4 ;  /* 0x0000000403027825 */ /* 0x001fca00078e0204 */
[----:B------:R-:W-:Y:S01]  /*08d0*/  STG.E desc[UR4][R2.64], R24 ;  /* 0x0000001802007986 */ /* 0x000fe2000c101904 */
[----:B------:R-:W-:Y:S05]  /*08e0*/  EXIT ;  /* 0x000000000000794d */ /* 0x000fea0003800000 */
.L_x_4:
[----:B------:R-:W-:-:S00]  /*08f0*/  BRA `(.L_x_4) ;  /* 0xfffffffc00fc7947 */ /* 0x000fc0000383ffff */
[----:B------:R-:W-:-:S00]  /*0900*/  NOP ;  /* 0x0000000000007918 */ /* 0x000fc00000000000 */
[----:B------:R-:W-:-:S00]  /*0910*/  NOP ;  /* 0x0000000000007918 */ /* 0x000fc00000000000 */
[----:B------:R-:W-:-:S00]  /*0920*/  NOP ;  /* 0x0000000000007918 */ /* 0x000fc00000000000 */
[----:B------:R-:W-:-:S00]  /*0930*/  NOP ;  /* 0x0000000000007918 */ /* 0x000fc00000000000 */
[----:B------:R-:W-:-:S00]  /*0940*/  NOP ;  /* 0x0000000000007918 */ /* 0x000fc00000000000 */
[----:B------:R-:W-:-:S00]  /*0950*/  NOP ;  /* 0x0000000000007918 */ /* 0x000fc00000000000 */
[----:B------:R-:W-:-:S00]  /*0960*/  NOP ;  /* 0x0000000000007918 */ /* 0x000fc00000000000 */
[----:B------:R-:W-:-:S00]  /*0970*/  NOP ;  /* 0x0000000000007918 */ /* 0x000fc00000000000 */
.L_x_5:


//--------------------- .nv.shared.reserved.0     --------------------------
	.section	.nv.shared.reserved.0,"aw",@nobits
	.weak		__nv_reservedSMEM_offset_0_alias
	.size		__nv_reservedSMEM_offset_0_alias, 0, 64
	.other		__nv_reservedSMEM_offset_0_alias,@"STO_CUDA_RESERVED_SHARED STV_DEFAULT"
__nv_reservedSMEM_offset_0_alias:
	.zero		0
	.zero		64


//--------------------- .nv.constant0.naive_gemm  --------------------------
	.section	.nv.constant0.naive_gemm,"a",@progbits
	.sectionflags	@""
	.align	4
.nv.constant0.naive_gemm:
	.zero		932


//--------------------- SYMBOLS --------------------------

	.type		.nv.reservedSmem.offset0,@object
	.size		.nv.reservedSmem.offset0,0x4
